//
// Generated by NVIDIA NVVM Compiler
//
// Compiler Build ID: CL-36424714
// Cuda compilation tools, release 13.0, V13.0.88
// Based on NVVM 20.0.0
//

.version 9.0
.target sm_100
.address_size 64

	// .globl	_Z9maskArrayPiS_S_ii

.visible .entry _Z9maskArrayPiS_S_ii(
	.param .u64 .ptr .align 1 _Z9maskArrayPiS_S_ii_param_0,
	.param .u64 .ptr .align 1 _Z9maskArrayPiS_S_ii_param_1,
	.param .u64 .ptr .align 1 _Z9maskArrayPiS_S_ii_param_2,
	.param .u32 _Z9maskArrayPiS_S_ii_param_3,
	.param .u32 _Z9maskArrayPiS_S_ii_param_4
)
{
	.reg .pred 	%p<4>;
	.reg .b32 	%r<13>;
	.reg .b64 	%rd<11>;

	ld.param.u64 	%rd1, [_Z9maskArrayPiS_S_ii_param_0];
	ld.param.u64 	%rd2, [_Z9maskArrayPiS_S_ii_param_1];
	ld.param.u64 	%rd3, [_Z9maskArrayPiS_S_ii_param_2];
	ld.param.u32 	%r2, [_Z9maskArrayPiS_S_ii_param_3];
	ld.param.u32 	%r3, [_Z9maskArrayPiS_S_ii_param_4];
	mov.u32 	%r4, %ctaid.x;
	mov.u32 	%r5, %ntid.x;
	mov.u32 	%r6, %tid.x;
	mad.lo.s32 	%r1, %r4, %r5, %r6;
	setp.ge.s32 	%p1, %r1, %r3;
	@%p1 bra 	$L__BB0_2;
	cvta.to.global.u64 	%rd4, %rd3;
	cvta.to.global.u64 	%rd5, %rd2;
	cvta.to.global.u64 	%rd6, %rd1;
	mul.wide.s32 	%rd7, %r1, 4;
	add.s64 	%rd8, %rd4, %rd7;
	ld.global.u32 	%r7, [%rd8];
	and.b32  	%r8, %r7, %r2;
	setp.eq.s32 	%p2, %r8, %r2;
	selp.u32 	%r9, 1, 0, %p2;
	add.s64 	%rd9, %rd5, %rd7;
	st.global.u32 	[%rd9], %r9;
	ld.global.u32 	%r10, [%rd8];
	and.b32  	%r11, %r10, %r2;
	setp.ne.s32 	%p3, %r11, %r2;
	selp.u32 	%r12, 1, 0, %p3;
	add.s64 	%rd10, %rd6, %rd7;
	st.global.u32 	[%rd10], %r12;
$L__BB0_2:
	ret;

}
	// .globl	_Z7prescanPii
.visible .entry _Z7prescanPii(
	.param .u64 .ptr .align 1 _Z7prescanPii_param_0,
	.param .u32 _Z7prescanPii_param_1
)
{
	.reg .pred 	%p<6>;
	.reg .b32 	%r<14>;
	.reg .b64 	%rd<7>;

	ld.param.u64 	%rd3, [_Z7prescanPii_param_0];
	ld.param.u32 	%r6, [_Z7prescanPii_param_1];
	cvta.to.global.u64 	%rd1, %rd3;
	mov.u32 	%r7, %ctaid.x;
	mov.u32 	%r1, %ntid.x;
	mov.u32 	%r2, %tid.x;
	mad.lo.s32 	%r3, %r7, %r1, %r2;
	setp.lt.u32 	%p1, %r1, 2;
	@%p1 bra 	$L__BB1_5;
	mul.wide.s32 	%rd4, %r3, 4;
	add.s64 	%rd2, %rd1, %rd4;
	mov.b32 	%r13, 1;
$L__BB1_2:
	setp.ge.s32 	%p2, %r3, %r6;
	setp.lt.u32 	%p3, %r2, %r13;
	or.pred  	%p4, %p2, %p3;
	@%p4 bra 	$L__BB1_4;
	sub.s32 	%r9, %r3, %r13;
	mul.wide.s32 	%rd5, %r9, 4;
	add.s64 	%rd6, %rd1, %rd5;
	ld.global.u32 	%r10, [%rd6];
	ld.global.u32 	%r11, [%rd2];
	add.s32 	%r12, %r11, %r10;
	st.global.u32 	[%rd2], %r12;
$L__BB1_4:
	bar.sync 	0;
	shl.b32 	%r13, %r13, 1;
	setp.lt.u32 	%p5, %r13, %r1;
	@%p5 bra 	$L__BB1_2;
$L__BB1_5:
	ret;

}
	// .globl	_Z3mapPii
.visible .entry _Z3mapPii(
	.param .u64 .ptr .align 1 _Z3mapPii_param_0,
	.param .u32 _Z3mapPii_param_1
)
{
	.reg .b32 	%r<7>;
	.reg .b64 	%rd<7>;

	ld.param.u64 	%rd1, [_Z3mapPii_param_0];
	ld.param.u32 	%r1, [_Z3mapPii_param_1];
	cvta.to.global.u64 	%rd2, %rd1;
	mov.u32 	%r2, %tid.x;
	mul.wide.s32 	%rd3, %r1, 4;
	add.s64 	%rd4, %rd2, %rd3;
	ld.global.u32 	%r3, [%rd4+-4];
	shl.b32 	%r4, %r2, 2;
	cvt.u64.u32 	%rd5, %r4;
	add.s64 	%rd6, %rd4, %rd5;
	ld.global.u32 	%r5, [%rd6];
	add.s32 	%r6, %r5, %r3;
	st.global.u32 	[%rd6], %r6;
	ret;

}
	// .globl	_Z4copyPiS_S_S_iii
.visible .entry _Z4copyPiS_S_S_iii(
	.param .u64 .ptr .align 1 _Z4copyPiS_S_S_iii_param_0,
	.param .u64 .ptr .align 1 _Z4copyPiS_S_S_iii_param_1,
	.param .u64 .ptr .align 1 _Z4copyPiS_S_S_iii_param_2,
	.param .u64 .ptr .align 1 _Z4copyPiS_S_S_iii_param_3,
	.param .u32 _Z4copyPiS_S_S_iii_param_4,
	.param .u32 _Z4copyPiS_S_S_iii_param_5,
	.param .u32 _Z4copyPiS_S_S_iii_param_6
)
{
	.reg .pred 	%p<6>;
	.reg .b32 	%r<14>;
	.reg .b64 	%rd<19>;

	ld.param.u64 	%rd5, [_Z4copyPiS_S_S_iii_param_0];
	ld.param.u64 	%rd2, [_Z4copyPiS_S_S_iii_param_1];
	ld.param.u64 	%rd3, [_Z4copyPiS_S_S_iii_param_2];
	ld.param.u64 	%rd4, [_Z4copyPiS_S_S_iii_param_3];
	ld.param.u32 	%r5, [_Z4copyPiS_S_S_iii_param_4];
	ld.param.u32 	%r3, [_Z4copyPiS_S_S_iii_param_5];
	ld.param.u32 	%r4, [_Z4copyPiS_S_S_iii_param_6];
	cvta.to.global.u64 	%rd1, %rd5;
	mov.u32 	%r6, %ctaid.x;
	mov.u32 	%r7, %ntid.x;
	mov.u32 	%r8, %tid.x;
	mad.lo.s32 	%r1, %r6, %r7, %r8;
	setp.ge.s32 	%p1, %r1, %r5;
	@%p1 bra 	$L__BB3_4;
	cvta.to.global.u64 	%rd6, %rd2;
	mul.wide.s32 	%rd7, %r1, 4;
	add.s64 	%rd8, %rd6, %rd7;
	ld.global.u32 	%r9, [%rd8];
	setp.eq.s32 	%p2, %r4, 0;
	and.b32  	%r10, %r9, 1;
	setp.eq.b32 	%p3, %r10, 1;
	not.pred 	%p4, %p3;
	or.pred  	%p5, %p2, %p4;
	@%p5 bra 	$L__BB3_3;
	cvta.to.global.u64 	%rd9, %rd3;
	add.s64 	%rd11, %rd9, %rd7;
	ld.global.u32 	%r11, [%rd11];
	add.s32 	%r12, %r11, %r3;
	mul.wide.s32 	%rd12, %r12, 4;
	add.s64 	%rd13, %rd1, %rd12;
	st.global.u32 	[%rd13], %r9;
	bra.uni 	$L__BB3_4;
$L__BB3_3:
	cvta.to.global.u64 	%rd14, %rd4;
	add.s64 	%rd16, %rd14, %rd7;
	ld.global.u32 	%r13, [%rd16];
	mul.wide.s32 	%rd17, %r13, 4;
	add.s64 	%rd18, %rd1, %rd17;
	st.global.u32 	[%rd18], %r9;
$L__BB3_4:
	ret;

}


// ===== COMPILED SASS (sm_100) =====

	.target	sm_100

	.elftype	@"ET_EXEC"


//--------------------- .note.nv.tkinfo           --------------------------
	.section	.note.nv.tkinfo,"",@"SHT_NOTE"
	.sectionflags	@"SHF_NOTE_NV_TKINFO"
	.tkinfo
        /*0018*/ 	.word	0x00000002
        /*0030*/ 	.string	""
        /*0030*/ 	.string	"ptxas"
        /*0030*/ 	.string	"Cuda compilation tools, release 13.0, V13.0.88"
        /*0030*/ 	.string	"Build cuda_13.0.r13.0/compiler.36424714_0"
        /*0030*/ 	.string	"-arch sm_100 -m 64 "



//--------------------- .note.nv.cuinfo           --------------------------
	.section	.note.nv.cuinfo,"",@"SHT_NOTE"
	.sectionflags	@"SHF_NOTE_NV_CUINFO"
        /*0018*/ 	.short	0x0002
        /*001a*/ 	.short	0x0064
        /*001c*/ 	.short	0x0082
	.zero		2


//--------------------- .nv.info                  --------------------------
	.section	.nv.info,"",@"SHT_CUDA_INFO"
	.align	4


	//----- nvinfo : EIATTR_REGCOUNT
	.align		4
        /*0000*/ 	.byte	0x04, 0x2f
        /*0002*/ 	.short	(.L_1 - .L_0)
	.align		4
.L_0:
        /*0004*/ 	.word	index@(_Z9maskArrayPiS_S_ii)
        /*0008*/ 	.word	0x0000000e


	//----- nvinfo : EIATTR_FRAME_SIZE
	.align		4
.L_1:
        /*000c*/ 	.byte	0x04, 0x11
        /*000e*/ 	.short	(.L_3 - .L_2)
	.align		4
.L_2:
        /*0010*/ 	.word	index@(_Z9maskArrayPiS_S_ii)
        /*0014*/ 	.word	0x00000000


	//----- nvinfo : EIATTR_REGCOUNT
	.align		4
.L_3:
        /*0018*/ 	.byte	0x04, 0x2f
        /*001a*/ 	.short	(.L_5 - .L_4)
	.align		4
.L_4:
        /*001c*/ 	.word	index@(_Z7prescanPii)
        /*0020*/ 	.word	0x00000010


	//----- nvinfo : EIATTR_FRAME_SIZE
	.align		4
.L_5:
        /*0024*/ 	.byte	0x04, 0x11
        /*0026*/ 	.short	(.L_7 - .L_6)
	.align		4
.L_6:
        /*0028*/ 	.word	index@(_Z7prescanPii)
        /*002c*/ 	.word	0x00000000


	//----- nvinfo : EIATTR_REGCOUNT
	.align		4
.L_7:
        /*0030*/ 	.byte	0x04, 0x2f
        /*0032*/ 	.short	(.L_9 - .L_8)
	.align		4
.L_8:
        /*0034*/ 	.word	index@(_Z3mapPii)
        /*0038*/ 	.word	0x0000000a


	//----- nvinfo : EIATTR_FRAME_SIZE
	.align		4
.L_9:
        /*003c*/ 	.byte	0x04, 0x11
        /*003e*/ 	.short	(.L_11 - .L_10)
	.align		4
.L_10:
        /*0040*/ 	.word	index@(_Z3mapPii)
        /*0044*/ 	.word	0x00000000


	//----- nvinfo : EIATTR_REGCOUNT
	.align		4
.L_11:
        /*0048*/ 	.byte	0x04, 0x2f
        /*004a*/ 	.short	(.L_13 - .L_12)
	.align		4
.L_12:
        /*004c*/ 	.word	index@(_Z4copyPiS_S_S_iii)
        /*0050*/ 	.word	0x0000000c


	//----- nvinfo : EIATTR_FRAME_SIZE
	.align		4
.L_13:
        /*0054*/ 	.byte	0x04, 0x11
        /*0056*/ 	.short	(.L_15 - .L_14)
	.align		4
.L_14:
        /*0058*/ 	.word	index@(_Z4copyPiS_S_S_iii)
        /*005c*/ 	.word	0x00000000


	//----- nvinfo : EIATTR_MIN_STACK_SIZE
	.align		4
.L_15:
        /*0060*/ 	.byte	0x04, 0x12
        /*0062*/ 	.short	(.L_17 - .L_16)
	.align		4
.L_16:
        /*0064*/ 	.word	index@(_Z4copyPiS_S_S_iii)
        /*0068*/ 	.word	0x00000000


	//----- nvinfo : EIATTR_MIN_STACK_SIZE
	.align		4
.L_17:
        /*006c*/ 	.byte	0x04, 0x12
        /*006e*/ 	.short	(.L_19 - .L_18)
	.align		4
.L_18:
        /*0070*/ 	.word	index@(_Z3mapPii)
        /*0074*/ 	.word	0x00000000


	//----- nvinfo : EIATTR_MIN_STACK_SIZE
	.align		4
.L_19:
        /*0078*/ 	.byte	0x04, 0x12
        /*007a*/ 	.short	(.L_21 - .L_20)
	.align		4
.L_20:
        /*007c*/ 	.word	index@(_Z7prescanPii)
        /*0080*/ 	.word	0x00000000


	//----- nvinfo : EIATTR_MIN_STACK_SIZE
	.align		4
.L_21:
        /*0084*/ 	.byte	0x04, 0x12
        /*0086*/ 	.short	(.L_23 - .L_22)
	.align		4
.L_22:
        /*0088*/ 	.word	index@(_Z9maskArrayPiS_S_ii)
        /*008c*/ 	.word	0x00000000
.L_23:


//--------------------- .nv.compat                --------------------------
	.section	.nv.compat,"",@"SHT_CUDA_COMPAT_INFO"
	.align	4
        /*0000*/ 	.byte	0x02, 0x09, 0x00, 0x00, 0x02, 0x02, 0x01, 0x00, 0x02, 0x05, 0x05, 0x00, 0x03, 0x07, 0x01, 0x01
        /*0010*/ 	.byte	0x02, 0x03, 0x00, 0x00, 0x02, 0x06, 0x01, 0x00, 0x04, 0x0b, 0x08, 0x00, 0x09, 0x00, 0x00, 0x00
        /*0020*/ 	.byte	0x00, 0x00, 0x00, 0x00


//--------------------- .nv.info._Z4copyPiS_S_S_iii --------------------------
	.section	.nv.info._Z4copyPiS_S_S_iii,"",@"SHT_CUDA_INFO"
	.sectionflags	@""
	.align	4


	//----- nvinfo : EIATTR_CUDA_API_VERSION
	.align		4
        /*0000*/ 	.byte	0x04, 0x37
        /*0002*/ 	.short	(.L_25 - .L_24)
.L_24:
        /*0004*/ 	.word	0x00000082


	//----- nvinfo : EIATTR_KPARAM_INFO
	.align		4
.L_25:
        /*0008*/ 	.byte	0x04, 0x17
        /*000a*/ 	.short	(.L_27 - .L_26)
.L_26:
        /*000c*/ 	.word	0x00000000
        /*0010*/ 	.short	0x0006
        /*0012*/ 	.short	0x0028
        /*0014*/ 	.byte	0x00, 0xf0, 0x11, 0x00


	//----- nvinfo : EIATTR_KPARAM_INFO
	.align		4
.L_27:
        /*0018*/ 	.byte	0x04, 0x17
        /*001a*/ 	.short	(.L_29 - .L_28)
.L_28:
        /*001c*/ 	.word	0x00000000
        /*0020*/ 	.short	0x0005
        /*0022*/ 	.short	0x0024
        /*0024*/ 	.byte	0x00, 0xf0, 0x11, 0x00


	//----- nvinfo : EIATTR_KPARAM_INFO
	.align		4
.L_29:
        /*0028*/ 	.byte	0x04, 0x17
        /*002a*/ 	.short	(.L_31 - .L_30)
.L_30:
        /*002c*/ 	.word	0x00000000
        /*0030*/ 	.short	0x0004
        /*0032*/ 	.short	0x0020
        /*0034*/ 	.byte	0x00, 0xf0, 0x11, 0x00


	//----- nvinfo : EIATTR_KPARAM_INFO
	.align		4
.L_31:
        /*0038*/ 	.byte	0x04, 0x17
        /*003a*/ 	.short	(.L_33 - .L_32)
.L_32:
        /*003c*/ 	.word	0x00000000
        /*0040*/ 	.short	0x0003
        /*0042*/ 	.short	0x0018
        /*0044*/ 	.byte	0x00, 0xf5, 0x21, 0x00


	//----- nvinfo : EIATTR_KPARAM_INFO
	.align		4
.L_33:
        /*0048*/ 	.byte	0x04, 0x17
        /*004a*/ 	.short	(.L_35 - .L_34)
.L_34:
        /*004c*/ 	.word	0x00000000
        /*0050*/ 	.short	0x0002
        /*0052*/ 	.short	0x0010
        /*0054*/ 	.byte	0x00, 0xf5, 0x21, 0x00


	//----- nvinfo : EIATTR_KPARAM_INFO
	.align		4
.L_35:
        /*0058*/ 	.byte	0x04, 0x17
        /*005a*/ 	.short	(.L_37 - .L_36)
.L_36:
        /*005c*/ 	.word	0x00000000
        /*0060*/ 	.short	0x0001
        /*0062*/ 	.short	0x0008
        /*0064*/ 	.byte	0x00, 0xf5, 0x21, 0x00


	//----- nvinfo : EIATTR_KPARAM_INFO
	.align		4
.L_37:
        /*0068*/ 	.byte	0x04, 0x17
        /*006a*/ 	.short	(.L_39 - .L_38)
.L_38:
        /*006c*/ 	.word	0x00000000
        /*0070*/ 	.short	0x0000
        /*0072*/ 	.short	0x0000
        /*0074*/ 	.byte	0x00, 0xf5, 0x21, 0x00


	//----- nvinfo : EIATTR_SPARSE_MMA_MASK
	.align		4
.L_39:
        /*0078*/ 	.byte	0x03, 0x50
        /*007a*/ 	.short	0x0000


	//----- nvinfo : EIATTR_MAXREG_COUNT
	.align		4
        /*007c*/ 	.byte	0x03, 0x1b
        /*007e*/ 	.short	0x00ff


	//----- nvinfo : EIATTR_MERCURY_ISA_VERSION
	.align		4
        /*0080*/ 	.byte	0x03, 0x5f
        /*0082*/ 	.short	0x0101


	//----- nvinfo : EIATTR_VRC_CTA_INIT_COUNT
	.align		4
        /*0084*/ 	.byte	0x02, 0x4a
	.zero		1
	.zero		1


	//----- nvinfo : EIATTR_EXIT_INSTR_OFFSETS
	.align		4
        /*0088*/ 	.byte	0x04, 0x1c
        /*008a*/ 	.short	(.L_41 - .L_40)


	//   ....[0]....
.L_40:
        /*008c*/ 	.word	0x00000070


	//   ....[1]....
        /*0090*/ 	.word	0x00000190


	//   ....[2]....
        /*0094*/ 	.word	0x00000200


	//----- nvinfo : EIATTR_CRS_STACK_SIZE
	.align		4
.L_41:
        /*0098*/ 	.byte	0x04, 0x1e
        /*009a*/ 	.short	(.L_43 - .L_42)
.L_42:
        /*009c*/ 	.word	0x00000000


	//----- nvinfo : EIATTR_CBANK_PARAM_SIZE
	.align		4
.L_43:
        /*00a0*/ 	.byte	0x03, 0x19
        /*00a2*/ 	.short	0x002c


	//----- nvinfo : EIATTR_PARAM_CBANK
	.align		4
        /*00a4*/ 	.byte	0x04, 0x0a
        /*00a6*/ 	.short	(.L_45 - .L_44)
	.align		4
.L_44:
        /*00a8*/ 	.word	index@(.nv.constant0._Z4copyPiS_S_S_iii)
        /*00ac*/ 	.short	0x0380
        /*00ae*/ 	.short	0x002c


	//----- nvinfo : EIATTR_SW_WAR
	.align		4
.L_45:
        /*00b0*/ 	.byte	0x04, 0x36
        /*00b2*/ 	.short	(.L_47 - .L_46)
.L_46:
        /*00b4*/ 	.word	0x00000008
.L_47:


//--------------------- .nv.info._Z3mapPii        --------------------------
	.section	.nv.info._Z3mapPii,"",@"SHT_CUDA_INFO"
	.sectionflags	@""
	.align	4


	//----- nvinfo : EIATTR_CUDA_API_VERSION
	.align		4
        /*0000*/ 	.byte	0x04, 0x37
        /*0002*/ 	.short	(.L_49 - .L_48)
.L_48:
        /*0004*/ 	.word	0x00000082


	//----- nvinfo : EIATTR_KPARAM_INFO
	.align		4
.L_49:
        /*0008*/ 	.byte	0x04, 0x17
        /*000a*/ 	.short	(.L_51 - .L_50)
.L_50:
        /*000c*/ 	.word	0x00000000
        /*0010*/ 	.short	0x0001
        /*0012*/ 	.short	0x0008
        /*0014*/ 	.byte	0x00, 0xf0, 0x11, 0x00


	//----- nvinfo : EIATTR_KPARAM_INFO
	.align		4
.L_51:
        /*0018*/ 	.byte	0x04, 0x17
        /*001a*/ 	.short	(.L_53 - .L_52)
.L_52:
        /*001c*/ 	.word	0x00000000
        /*0020*/ 	.short	0x0000
        /*0022*/ 	.short	0x0000
        /*0024*/ 	.byte	0x00, 0xf5, 0x21, 0x00


	//----- nvinfo : EIATTR_SPARSE_MMA_MASK
	.align		4
.L_53:
        /*0028*/ 	.byte	0x03, 0x50
        /*002a*/ 	.short	0x0000


	//----- nvinfo : EIATTR_MAXREG_COUNT
	.align		4
        /*002c*/ 	.byte	0x03, 0x1b
        /*002e*/ 	.short	0x00ff


	//----- nvinfo : EIATTR_MERCURY_ISA_VERSION
	.align		4
        /*0030*/ 	.byte	0x03, 0x5f
        /*0032*/ 	.short	0x0101


	//----- nvinfo : EIATTR_VRC_CTA_INIT_COUNT
	.align		4
        /*0034*/ 	.byte	0x02, 0x4a
	.zero		1
	.zero		1


	//----- nvinfo : EIATTR_EXIT_INSTR_OFFSETS
	.align		4
        /*0038*/ 	.byte	0x04, 0x1c
        /*003a*/ 	.short	(.L_55 - .L_54)


	//   ....[0]....
.L_54:
        /*003c*/ 	.word	0x000000c0


	//----- nvinfo : EIATTR_CBANK_PARAM_SIZE
	.align		4
.L_55:
        /*0040*/ 	.byte	0x03, 0x19
        /*0042*/ 	.short	0x000c


	//----- nvinfo : EIATTR_PARAM_CBANK
	.align		4
        /*0044*/ 	.byte	0x04, 0x0a
        /*0046*/ 	.short	(.L_57 - .L_56)
	.align		4
.L_56:
        /*0048*/ 	.word	index@(.nv.constant0._Z3mapPii)
        /*004c*/ 	.short	0x0380
        /*004e*/ 	.short	0x000c


	//----- nvinfo : EIATTR_SW_WAR
	.align		4
.L_57:
        /*0050*/ 	.byte	0x04, 0x36
        /*0052*/ 	.short	(.L_59 - .L_58)
.L_58:
        /*0054*/ 	.word	0x00000008
.L_59:


//--------------------- .nv.info._Z7prescanPii    --------------------------
	.section	.nv.info._Z7prescanPii,"",@"SHT_CUDA_INFO"
	.sectionflags	@""
	.align	4


	//----- nvinfo : EIATTR_CUDA_API_VERSION
	.align		4
        /*0000*/ 	.byte	0x04, 0x37
        /*0002*/ 	.short	(.L_61 - .L_60)
.L_60:
        /*0004*/ 	.word	0x00000082


	//----- nvinfo : EIATTR_KPARAM_INFO
	.align		4
.L_61:
        /*0008*/ 	.byte	0x04, 0x17
        /*000a*/ 	.short	(.L_63 - .L_62)
.L_62:
        /*000c*/ 	.word	0x00000000
        /*0010*/ 	.short	0x0001
        /*0012*/ 	.short	0x0008
        /*0014*/ 	.byte	0x00, 0xf0, 0x11, 0x00


	//----- nvinfo : EIATTR_KPARAM_INFO
	.align		4
.L_63:
        /*0018*/ 	.byte	0x04, 0x17
        /*001a*/ 	.short	(.L_65 - .L_64)
.L_64:
        /*001c*/ 	.word	0x00000000
        /*0020*/ 	.short	0x0000
        /*0022*/ 	.short	0x0000
        /*0024*/ 	.byte	0x00, 0xf5, 0x21, 0x00


	//----- nvinfo : EIATTR_SPARSE_MMA_MASK
	.align		4
.L_65:
        /*0028*/ 	.byte	0x03, 0x50
        /*002a*/ 	.short	0x0000


	//----- nvinfo : EIATTR_MAXREG_COUNT
	.align		4
        /*002c*/ 	.byte	0x03, 0x1b
        /*002e*/ 	.short	0x00ff


	//----- nvinfo : EIATTR_NUM_BARRIERS
	.align		4
        /*0030*/ 	.byte	0x02, 0x4c
        /*0032*/ 	.byte	0x01
	.zero		1


	//----- nvinfo : EIATTR_MERCURY_ISA_VERSION
	.align		4
        /*0034*/ 	.byte	0x03, 0x5f
        /*0036*/ 	.short	0x0101


	//----- nvinfo : EIATTR_VRC_CTA_INIT_COUNT
	.align		4
        /*0038*/ 	.byte	0x02, 0x4a
	.zero		1
	.zero		1


	//----- nvinfo : EIATTR_EXIT_INSTR_OFFSETS
	.align		4
        /*003c*/ 	.byte	0x04, 0x1c
        /*003e*/ 	.short	(.L_67 - .L_66)


	//   ....[0]....
.L_66:
        /*0040*/ 	.word	0x00000030


	//   ....[1]....
        /*0044*/ 	.word	0x000001c0


	//----- nvinfo : EIATTR_CRS_STACK_SIZE
	.align		4
.L_67:
        /*0048*/ 	.byte	0x04, 0x1e
        /*004a*/ 	.short	(.L_69 - .L_68)
.L_68:
        /*004c*/ 	.word	0x00000000


	//----- nvinfo : EIATTR_CBANK_PARAM_SIZE
	.align		4
.L_69:
        /*0050*/ 	.byte	0x03, 0x19
        /*0052*/ 	.short	0x000c


	//----- nvinfo : EIATTR_PARAM_CBANK
	.align		4
        /*0054*/ 	.byte	0x04, 0x0a
        /*0056*/ 	.short	(.L_71 - .L_70)
	.align		4
.L_70:
        /*0058*/ 	.word	index@(.nv.constant0._Z7prescanPii)
        /*005c*/ 	.short	0x0380
        /*005e*/ 	.short	0x000c


	//----- nvinfo : EIATTR_SW_WAR
	.align		4
.L_71:
        /*0060*/ 	.byte	0x04, 0x36
        /*0062*/ 	.short	(.L_73 - .L_72)
.L_72:
        /*0064*/ 	.word	0x00000008
.L_73:


//--------------------- .nv.info._Z9maskArrayPiS_S_ii --------------------------
	.section	.nv.info._Z9maskArrayPiS_S_ii,"",@"SHT_CUDA_INFO"
	.sectionflags	@""
	.align	4


	//----- nvinfo : EIATTR_CUDA_API_VERSION
	.align		4
        /*0000*/ 	.byte	0x04, 0x37
        /*0002*/ 	.short	(.L_75 - .L_74)
.L_74:
        /*0004*/ 	.word	0x00000082


	//----- nvinfo : EIATTR_KPARAM_INFO
	.align		4
.L_75:
        /*0008*/ 	.byte	0x04, 0x17
        /*000a*/ 	.short	(.L_77 - .L_76)
.L_76:
        /*000c*/ 	.word	0x00000000
        /*0010*/ 	.short	0x0004
        /*0012*/ 	.short	0x001c
        /*0014*/ 	.byte	0x00, 0xf0, 0x11, 0x00


	//----- nvinfo : EIATTR_KPARAM_INFO
	.align		4
.L_77:
        /*0018*/ 	.byte	0x04, 0x17
        /*001a*/ 	.short	(.L_79 - .L_78)
.L_78:
        /*001c*/ 	.word	0x00000000
        /*0020*/ 	.short	0x0003
        /*0022*/ 	.short	0x0018
        /*0024*/ 	.byte	0x00, 0xf0, 0x11, 0x00


	//----- nvinfo : EIATTR_KPARAM_INFO
	.align		4
.L_79:
        /*0028*/ 	.byte	0x04, 0x17
        /*002a*/ 	.short	(.L_81 - .L_80)
.L_80:
        /*002c*/ 	.word	0x00000000
        /*0030*/ 	.short	0x0002
        /*0032*/ 	.short	0x0010
        /*0034*/ 	.byte	0x00, 0xf5, 0x21, 0x00


	//----- nvinfo : EIATTR_KPARAM_INFO
	.align		4
.L_81:
        /*0038*/ 	.byte	0x04, 0x17
        /*003a*/ 	.short	(.L_83 - .L_82)
.L_82:
        /*003c*/ 	.word	0x00000000
        /*0040*/ 	.short	0x0001
        /*0042*/ 	.short	0x0008
        /*0044*/ 	.byte	0x00, 0xf5, 0x21, 0x00


	//----- nvinfo : EIATTR_KPARAM_INFO
	.align		4
.L_83:
        /*0048*/ 	.byte	0x04, 0x17
        /*004a*/ 	.short	(.L_85 - .L_84)
.L_84:
        /*004c*/ 	.word	0x00000000
        /*0050*/ 	.short	0x0000
        /*0052*/ 	.short	0x0000
        /*0054*/ 	.byte	0x00, 0xf5, 0x21, 0x00


	//----- nvinfo : EIATTR_SPARSE_MMA_MASK
	.align		4
.L_85:
        /*0058*/ 	.byte	0x03, 0x50
        /*005a*/ 	.short	0x0000


	//----- nvinfo : EIATTR_MAXREG_COUNT
	.align		4
        /*005c*/ 	.byte	0x03, 0x1b
        /*005e*/ 	.short	0x00ff


	//----- nvinfo : EIATTR_MERCURY_ISA_VERSION
	.align		4
        /*0060*/ 	.byte	0x03, 0x5f
        /*0062*/ 	.short	0x0101


	//----- nvinfo : EIATTR_VRC_CTA_INIT_COUNT
	.align		4
        /*0064*/ 	.byte	0x02, 0x4a
	.zero		1
	.zero		1


	//----- nvinfo : EIATTR_EXIT_INSTR_OFFSETS
	.align		4
        /*0068*/ 	.byte	0x04, 0x1c
        /*006a*/ 	.short	(.L_87 - .L_86)


	//   ....[0]....
.L_86:
        /*006c*/ 	.word	0x00000070


	//   ....[1]....
        /*0070*/ 	.word	0x000001a0


	//----- nvinfo : EIATTR_CBANK_PARAM_SIZE
	.align		4
.L_87:
        /*0074*/ 	.byte	0x03, 0x19
        /*0076*/ 	.short	0x0020


	//----- nvinfo : EIATTR_PARAM_CBANK
	.align		4
        /*0078*/ 	.byte	0x04, 0x0a
        /*007a*/ 	.short	(.L_89 - .L_88)
	.align		4
.L_88:
        /*007c*/ 	.word	index@(.nv.constant0._Z9maskArrayPiS_S_ii)
        /*0080*/ 	.short	0x0380
        /*0082*/ 	.short	0x0020


	//----- nvinfo : EIATTR_SW_WAR
	.align		4
.L_89:
        /*0084*/ 	.byte	0x04, 0x36
        /*0086*/ 	.short	(.L_91 - .L_90)
.L_90:
        /*0088*/ 	.word	0x00000008
.L_91:


//--------------------- .nv.callgraph             --------------------------
	.section	.nv.callgraph,"",@"SHT_CUDA_CALLGRAPH"
	.align	4
	.sectionentsize	8
	.align		4
        /*0000*/ 	.word	0x00000000
	.align		4
        /*0004*/ 	.word	0xffffffff
	.align		4
        /*0008*/ 	.word	0x00000000
	.align		4
        /*000c*/ 	.word	0xfffffffe
	.align		4
        /*0010*/ 	.word	0x00000000
	.align		4
        /*0014*/ 	.word	0xfffffffd
	.align		4
        /*0018*/ 	.word	0x00000000
	.align		4
        /*001c*/ 	.word	0xfffffffc


//--------------------- .text._Z4copyPiS_S_S_iii  --------------------------
	.section	.text._Z4copyPiS_S_S_iii,"ax",@progbits
	.align	128
        .global         _Z4copyPiS_S_S_iii
        .type           _Z4copyPiS_S_S_iii,@function
        .size           _Z4copyPiS_S_S_iii,(.L_x_8 - _Z4copyPiS_S_S_iii)
        .other          _Z4copyPiS_S_S_iii,@"STO_CUDA_ENTRY STV_DEFAULT"
_Z4copyPiS_S_S_iii:
.text._Z4copyPiS_S_S_iii:
[----:B------:R-:W-:Y:S01]  /*0000*/  LDC R1, c[0x0][0x37c] ;  /* 0x0000df00ff017b82 */ /* 0x000fe20000000800 */
[----:B------:R-:W0:Y:S07]  /*0010*/  S2R R0, SR_TID.X ;  /* 0x0000000000007919 */ /* 0x000e2e0000002100 */
[----:B------:R-:W0:Y:S01]  /*0020*/  S2UR UR4, SR_CTAID.X ;  /* 0x00000000000479c3 */ /* 0x000e220000002500 */
[----:B------:R-:W1:Y:S07]  /*0030*/  LDCU UR5, c[0x0][0x3a0] ;  /* 0x00007400ff0577ac */ /* 0x000e6e0008000800 */
[----:B------:R-:W0:Y:S02]  /*0040*/  LDC R5, c[0x0][0x360] ;  /* 0x0000d800ff057b82 */ /* 0x000e240000000800 */
[----:B0-----:R-:W-:-:S05]  /*0050*/  IMAD R5, R5, UR4, R0 ;  /* 0x0000000405057c24 */ /* 0x001fca000f8e0200 */
[----:B-1----:R-:W-:-:S13]  /*0060*/  ISETP.GE.AND P0, PT, R5, UR5, PT ;  /* 0x0000000505007c0c */ /* 0x002fda000bf06270 */
[----:B------:R-:W-:Y:S05]  /*0070*/  @P0 EXIT ;  /* 0x000000000000094d */ /* 0x000fea0003800000 */
[----:B------:R-:W0:Y:S01]  /*0080*/  LDC.64 R2, c[0x0][0x388] ;  /* 0x0000e200ff027b82 */ /* 0x000e220000000a00 */
[----:B------:R-:W1:Y:S01]  /*0090*/  LDCU.64 UR4, c[0x0][0x358] ;  /* 0x00006b00ff0477ac */ /* 0x000e620008000a00 */
[----:B------:R-:W2:Y:S01]  /*00a0*/  LDCU UR6, c[0x0][0x3a8] ;  /* 0x00007500ff0677ac */ /* 0x000ea20008000800 */
[----:B0-----:R-:W-:-:S05]  /*00b0*/  IMAD.WIDE R2, R5, 0x4, R2 ;  /* 0x0000000405027825 */ /* 0x001fca00078e0202 */
[----:B-1----:R-:W3:Y:S02]  /*00c0*/  LDG.E R7, desc[UR4][R2.64] ;  /* 0x0000000402077981 */ /* 0x002ee4000c1e1900 */
[----:B---3--:R-:W-:-:S04]  /*00d0*/  LOP3.LUT R0, R7, 0x1, RZ, 0xc0, !PT ;  /* 0x0000000107007812 */ /* 0x008fc800078ec0ff */
[----:B------:R-:W-:-:S04]  /*00e0*/  ISETP.NE.U32.AND P0, PT, R0, 0x1, PT ;  /* 0x000000010000780c */ /* 0x000fc80003f05070 */
[----:B--2---:R-:W-:-:S13]  /*00f0*/  ISETP.EQ.OR P0, PT, RZ, UR6, P0 ;  /* 0x00000006ff007c0c */ /* 0x004fda0008702670 */
[----:B------:R-:W-:Y:S05]  /*0100*/  @P0 BRA `(.L_x_0) ;  /* 0x0000000000240947 */ /* 0x000fea0003800000 */
[----:B------:R-:W0:Y:S01]  /*0110*/  LDC.64 R2, c[0x0][0x390] ;  /* 0x0000e400ff027b82 */ /* 0x000e220000000a00 */
[----:B------:R-:W1:Y:S01]  /*0120*/  LDCU UR6, c[0x0][0x3a4] ;  /* 0x00007480ff0677ac */ /* 0x000e620008000800 */
[----:B0-----:R-:W-:-:S06]  /*0130*/  IMAD.WIDE R2, R5, 0x4, R2 ;  /* 0x0000000405027825 */ /* 0x001fcc00078e0202 */
[----:B------:R-:W0:Y:S01]  /*0140*/  LDC.64 R4, c[0x0][0x380] ;  /* 0x0000e000ff047b82 */ /* 0x000e220000000a00 */
[----:B------:R-:W1:Y:S02]  /*0150*/  LDG.E R2, desc[UR4][R2.64] ;  /* 0x0000000402027981 */ /* 0x000e64000c1e1900 */
[----:B-1----:R-:W-:-:S05]  /*0160*/  IADD3 R9, PT, PT, R2, UR6, RZ ;  /* 0x0000000602097c10 */ /* 0x002fca000fffe0ff */
[----:B0-----:R-:W-:-:S05]  /*0170*/  IMAD.WIDE R4, R9, 0x4, R4 ;  /* 0x0000000409047825 */ /* 0x001fca00078e0204 */
[----:B------:R-:W-:Y:S01]  /*0180*/  STG.E desc[UR4][R4.64], R7 ;  /* 0x0000000704007986 */ /* 0x000fe2000c101904 */
[----:B------:R-:W-:Y:S05]  /*0190*/  EXIT ;  /* 0x000000000000794d */ /* 0x000fea0003800000 */
.L_x_0:
[----:B------:R-:W0:Y:S02]  /*01a0*/  LDC.64 R2, c[0x0][0x398] ;  /* 0x0000e600ff027b82 */ /* 0x000e240000000a00 */
[----:B0-----:R-:W-:-:S06]  /*01b0*/  IMAD.WIDE R2, R5, 0x4, R2 ;  /* 0x0000000405027825 */ /* 0x001fcc00078e0202 */
[----:B------:R-:W0:Y:S01]  /*01c0*/  LDC.64 R4, c[0x0][0x380] ;  /* 0x0000e000ff047b82 */ /* 0x000e220000000a00 */
[----:B------:R-:W0:Y:S02]  /*01d0*/  LDG.E R3, desc[UR4][R2.64] ;  /* 0x0000000402037981 */ /* 0x000e24000c1e1900 */
[----:B0-----:R-:W-:-:S05]  /*01e0*/  IMAD.WIDE R4, R3, 0x4, R4 ;  /* 0x0000000403047825 */ /* 0x001fca00078e0204 */
[----:B------:R-:W-:Y:S01]  /*01f0*/  STG.E desc[UR4][R4.64], R7 ;  /* 0x0000000704007986 */ /* 0x000fe2000c101904 */
[----:B------:R-:W-:Y:S05]  /*0200*/  EXIT ;  /* 0x000000000000794d */ /* 0x000fea0003800000 */
.L_x_1:
[----:B------:R-:W-:-:S00]  /*0210*/  BRA `(.L_x_1) ;  /* 0xfffffffc00fc7947 */ /* 0x000fc0000383ffff */
[----:B------:R-:W-:-:S00]  /*0220*/  NOP ;  /* 0x0000000000007918 */ /* 0x000fc00000000000 */
        /* <DEDUP_REMOVED lines=13> */
.L_x_8:


//--------------------- .text._Z3mapPii           --------------------------
	.section	.text._Z3mapPii,"ax",@progbits
	.align	128
        .global         _Z3mapPii
        .type           _Z3mapPii,@function
        .size           _Z3mapPii,(.L_x_9 - _Z3mapPii)
        .other          _Z3mapPii,@"STO_CUDA_ENTRY STV_DEFAULT"
_Z3mapPii:
.text._Z3mapPii:
[----:B------:R-:W-:Y:S01]  /*0000*/  LDC R1, c[0x0][0x37c] ;  /* 0x0000df00ff017b82 */ /* 0x000fe20000000800 */
[----:B------:R-:W0:Y:S07]  /*0010*/  S2R R5, SR_TID.X ;  /* 0x0000000000057919 */ /* 0x000e2e0000002100 */
[----:B------:R-:W1:Y:S01]  /*0020*/  LDC R7, c[0x0][0x388] ;  /* 0x0000e200ff077b82 */ /* 0x000e620000000800 */
[----:B------:R-:W2:Y:S07]  /*0030*/  LDCU.64 UR4, c[0x0][0x358] ;  /* 0x00006b00ff0477ac */ /* 0x000eae0008000a00 */
[----:B------:R-:W1:Y:S02]  /*0040*/  LDC.64 R2, c[0x0][0x380] ;  /* 0x0000e000ff027b82 */ /* 0x000e640000000a00 */
[----:B-1----:R-:W-:-:S03]  /*0050*/  IMAD.WIDE R2, R7, 0x4, R2 ;  /* 0x0000000407027825 */ /* 0x002fc600078e0202 */
[----:B0-----:R-:W-:-:S03]  /*0060*/  LEA R4, P0, R5, R2, 0x2 ;  /* 0x0000000205047211 */ /* 0x001fc600078010ff */
[----:B--2---:R-:W2:Y:S01]  /*0070*/  LDG.E R2, desc[UR4][R2.64+-0x4] ;  /* 0xfffffc0402027981 */ /* 0x004ea2000c1e1900 */
[----:B------:R-:W-:-:S05]  /*0080*/  IADD3.X R5, PT, PT, RZ, R3, RZ, P0, !PT ;  /* 0x00000003ff057210 */ /* 0x000fca00007fe4ff */
[----:B------:R-:W2:Y:S02]  /*0090*/  LDG.E R7, desc[UR4][R4.64] ;  /* 0x0000000404077981 */ /* 0x000ea4000c1e1900 */
[----:B--2---:R-:W-:-:S05]  /*00a0*/  IADD3 R7, PT, PT, R2, R7, RZ ;  /* 0x0000000702077210 */ /* 0x004fca0007ffe0ff */
[----:B------:R-:W-:Y:S01]  /*00b0*/  STG.E desc[UR4][R4.64], R7 ;  /* 0x0000000704007986 */ /* 0x000fe2000c101904 */
[----:B------:R-:W-:Y:S05]  /*00c0*/  EXIT ;  /* 0x000000000000794d */ /* 0x000fea0003800000 */
.L_x_2:
        /* <DEDUP_REMOVED lines=11> */
.L_x_9:


//--------------------- .text._Z7prescanPii       --------------------------
	.section	.text._Z7prescanPii,"ax",@progbits
	.align	128
        .global         _Z7prescanPii
        .type           _Z7prescanPii,@function
        .size           _Z7prescanPii,(.L_x_10 - _Z7prescanPii)
        .other          _Z7prescanPii,@"STO_CUDA_ENTRY STV_DEFAULT"
_Z7prescanPii:
.text._Z7prescanPii:
[----:B------:R-:W-:Y:S08]  /*0000*/  LDC R1, c[0x0][0x37c] ;  /* 0x0000df00ff017b82 */ /* 0x000ff00000000800 */
[----:B------:R-:W0:Y:S02]  /*0010*/  LDC R0, c[0x0][0x360] ;  /* 0x0000d800ff007b82 */ /* 0x000e240000000800 */
[----:B0-----:R-:W-:-:S13]  /*0020*/  ISETP.GE.U32.AND P0, PT, R0, 0x2, PT ;  /* 0x000000020000780c */ /* 0x001fda0003f06070 */
[----:B------:R-:W-:Y:S05]  /*0030*/  @!P0 EXIT ;  /* 0x000000000000894d */ /* 0x000fea0003800000 */
[----:B------:R-:W0:Y:S01]  /*0040*/  S2R R13, SR_TID.X ;  /* 0x00000000000d7919 */ /* 0x000e220000002100 */
[----:B------:R-:W0:Y:S01]  /*0050*/  S2UR UR4, SR_CTAID.X ;  /* 0x00000000000479c3 */ /* 0x000e220000002500 */
[----:B------:R-:W1:Y:S01]  /*0060*/  LDCU.64 UR6, c[0x0][0x358] ;  /* 0x00006b00ff0677ac */ /* 0x000e620008000a00 */
[----:B------:R-:W2:Y:S06]  /*0070*/  LDCU UR5, c[0x0][0x388] ;  /* 0x00007100ff0577ac */ /* 0x000eac0008000800 */
[----:B------:R-:W3:Y:S08]  /*0080*/  LDC.64 R2, c[0x0][0x380] ;  /* 0x0000e000ff027b82 */ /* 0x000ef00000000a00 */
[----:B------:R-:W4:Y:S01]  /*0090*/  LDC.64 R6, c[0x0][0x380] ;  /* 0x0000e000ff067b82 */ /* 0x000f220000000a00 */
[----:B0-----:R-:W-:Y:S01]  /*00a0*/  IMAD R9, R0, UR4, R13 ;  /* 0x0000000400097c24 */ /* 0x001fe2000f8e020d */
[----:B------:R-:W-:-:S03]  /*00b0*/  UMOV UR4, 0x1 ;  /* 0x0000000100047882 */ /* 0x000fc60000000000 */
[----:B-123--:R-:W-:-:S07]  /*00c0*/  IMAD.WIDE R2, R9, 0x4, R2 ;  /* 0x0000000409027825 */ /* 0x00efce00078e0202 */
.L_x_5:
[----:B------:R-:W-:Y:S01]  /*00d0*/  ISETP.GE.U32.AND P0, PT, R13, UR4, PT ;  /* 0x000000040d007c0c */ /* 0x000fe2000bf06070 */
[----:B------:R-:W-:Y:S03]  /*00e0*/  BSSY.RECONVERGENT B0, `(.L_x_3) ;  /* 0x0000009000007945 */ /* 0x000fe60003800200 */
[----:B------:R-:W-:-:S13]  /*00f0*/  ISETP.GE.OR P0, PT, R9, UR5, !P0 ;  /* 0x0000000509007c0c */ /* 0x000fda000c706670 */
[----:B0-----:R-:W-:Y:S05]  /*0100*/  @P0 BRA `(.L_x_4) ;  /* 0x0000000000180947 */ /* 0x001fea0003800000 */
[----:B------:R-:W-:Y:S01]  /*0110*/  VIADD R5, R9, -UR4 ;  /* 0x8000000409057c36 */ /* 0x000fe20008000000 */
[----:B------:R-:W2:Y:S03]  /*0120*/  LDG.E R11, desc[UR6][R2.64] ;  /* 0x00000006020b7981 */ /* 0x000ea6000c1e1900 */
[----:B----4-:R-:W-:-:S06]  /*0130*/  IMAD.WIDE R4, R5, 0x4, R6 ;  /* 0x0000000405047825 */ /* 0x010fcc00078e0206 */
[----:B------:R-:W2:Y:S02]  /*0140*/  LDG.E R4, desc[UR6][R4.64] ;  /* 0x0000000604047981 */ /* 0x000ea4000c1e1900 */
[----:B--2---:R-:W-:-:S05]  /*0150*/  IADD3 R11, PT, PT, R4, R11, RZ ;  /* 0x0000000b040b7210 */ /* 0x004fca0007ffe0ff */
[----:B------:R0:W-:Y:S02]  /*0160*/  STG.E desc[UR6][R2.64], R11 ;  /* 0x0000000b02007986 */ /* 0x0001e4000c101906 */
.L_x_4:
[----:B------:R-:W-:Y:S05]  /*0170*/  BSYNC.RECONVERGENT B0 ;  /* 0x0000000000007941 */ /* 0x000fea0003800200 */
.L_x_3:
[----:B------:R-:W-:Y:S01]  /*0180*/  USHF.L.U32 UR4, UR4, 0x1, URZ ;  /* 0x0000000104047899 */ /* 0x000fe200080006ff */
[----:B------:R-:W-:Y:S05]  /*0190*/  BAR.SYNC.DEFER_BLOCKING 0x0 ;  /* 0x0000000000007b1d */ /* 0x000fea0000010000 */
[----:B------:R-:W-:-:S13]  /*01a0*/  ISETP.LE.U32.AND P0, PT, R0, UR4, PT ;  /* 0x0000000400007c0c */ /* 0x000fda000bf03070 */
[----:B------:R-:W-:Y:S05]  /*01b0*/  @!P0 BRA `(.L_x_5) ;  /* 0xfffffffc00c48947 */ /* 0x000fea000383ffff */
[----:B------:R-:W-:Y:S05]  /*01c0*/  EXIT ;  /* 0x000000000000794d */ /* 0x000fea0003800000 */
.L_x_6:
        /* <DEDUP_REMOVED lines=11> */
.L_x_10:


//--------------------- .text._Z9maskArrayPiS_S_ii --------------------------
	.section	.text._Z9maskArrayPiS_S_ii,"ax",@progbits
	.align	128
        .global         _Z9maskArrayPiS_S_ii
        .type           _Z9maskArrayPiS_S_ii,@function
        .size           _Z9maskArrayPiS_S_ii,(.L_x_11 - _Z9maskArrayPiS_S_ii)
        .other          _Z9maskArrayPiS_S_ii,@"STO_CUDA_ENTRY STV_DEFAULT"
_Z9maskArrayPiS_S_ii:
.text._Z9maskArrayPiS_S_ii:
        /* <DEDUP_REMOVED lines=10> */
[----:B------:R-:W2:Y:S06]  /*00a0*/  LDCU UR6, c[0x0][0x398] ;  /* 0x00007300ff0677ac */ /* 0x000eac0008000800 */
[----:B------:R-:W3:Y:S08]  /*00b0*/  LDC.64 R4, c[0x0][0x388] ;  /* 0x0000e200ff047b82 */ /* 0x000ef00000000a00 */
[----:B------:R-:W4:Y:S01]  /*00c0*/  LDC.64 R6, c[0x0][0x380] ;  /* 0x0000e000ff067b82 */ /* 0x000f220000000a00 */
[----:B0-----:R-:W-:-:S05]  /*00d0*/  IMAD.WIDE R2, R9, 0x4, R2 ;  /* 0x0000000409027825 */ /* 0x001fca00078e0202 */
[----:B-1----:R-:W2:Y:S01]  /*00e0*/  LDG.E R0, desc[UR4][R2.64] ;  /* 0x0000000402007981 */ /* 0x002ea2000c1e1900 */
[----:B---3--:R-:W-:Y:S01]  /*00f0*/  IMAD.WIDE R4, R9, 0x4, R4 ;  /* 0x0000000409047825 */ /* 0x008fe200078e0204 */
[----:B--2---:R-:W-:-:S04]  /*0100*/  LOP3.LUT R0, R0, UR6, RZ, 0xc0, !PT ;  /* 0x0000000600007c12 */ /* 0x004fc8000f8ec0ff */
[----:B------:R-:W-:-:S04]  /*0110*/  ISETP.NE.AND P0, PT, R0, UR6, PT ;  /* 0x0000000600007c0c */ /* 0x000fc8000bf05270 */
[----:B------:R-:W-:-:S05]  /*0120*/  SEL R11, RZ, 0x1, P0 ;  /* 0x00000001ff0b7807 */ /* 0x000fca0000000000 */
[----:B------:R-:W-:Y:S04]  /*0130*/  STG.E desc[UR4][R4.64], R11 ;  /* 0x0000000b04007986 */ /* 0x000fe8000c101904 */
[----:B------:R-:W2:Y:S01]  /*0140*/  LDG.E R0, desc[UR4][R2.64] ;  /* 0x0000000402007981 */ /* 0x000ea2000c1e1900 */
[----:B----4-:R-:W-:Y:S01]  /*0150*/  IMAD.WIDE R6, R9, 0x4, R6 ;  /* 0x0000000409067825 */ /* 0x010fe200078e0206 */
[----:B--2---:R-:W-:-:S04]  /*0160*/  LOP3.LUT R0, R0, UR6, RZ, 0xc0, !PT ;  /* 0x0000000600007c12 */ /* 0x004fc8000f8ec0ff */
[----:B------:R-:W-:-:S04]  /*0170*/  ISETP.NE.AND P0, PT, R0, UR6, PT ;  /* 0x0000000600007c0c */ /* 0x000fc8000bf05270 */
[----:B------:R-:W-:-:S05]  /*0180*/  SEL R9, RZ, 0x1, !P0 ;  /* 0x00000001ff097807 */ /* 0x000fca0004000000 */
[----:B------:R-:W-:Y:S01]  /*0190*/  STG.E desc[UR4][R6.64], R9 ;  /* 0x0000000906007986 */ /* 0x000fe2000c101904 */
[----:B------:R-:W-:Y:S05]  /*01a0*/  EXIT ;  /* 0x000000000000794d */ /* 0x000fea0003800000 */
.L_x_7:
        /* <DEDUP_REMOVED lines=13> */
.L_x_11:


//--------------------- .nv.shared.reserved.0     --------------------------
	.section	.nv.shared.reserved.0,"aw",@nobits
	.weak		__nv_reservedSMEM_offset_0_alias
	.size		__nv_reservedSMEM_offset_0_alias, 0, 64
	.other		__nv_reservedSMEM_offset_0_alias,@"STO_CUDA_RESERVED_SHARED STV_DEFAULT"
__nv_reservedSMEM_offset_0_alias:
	.zero		0
	.zero		64


//--------------------- .nv.constant0._Z4copyPiS_S_S_iii --------------------------
	.section	.nv.constant0._Z4copyPiS_S_S_iii,"a",@progbits
	.sectionflags	@""
	.align	4
.nv.constant0._Z4copyPiS_S_S_iii:
	.zero		940


//--------------------- .nv.constant0._Z3mapPii   --------------------------
	.section	.nv.constant0._Z3mapPii,"a",@progbits
	.sectionflags	@""
	.align	4
.nv.constant0._Z3mapPii:
	.zero		908


//--------------------- .nv.constant0._Z7prescanPii --------------------------
	.section	.nv.constant0._Z7prescanPii,"a",@progbits
	.sectionflags	@""
	.align	4
.nv.constant0._Z7prescanPii:
	.zero		908


//--------------------- .nv.constant0._Z9maskArrayPiS_S_ii --------------------------
	.section	.nv.constant0._Z9maskArrayPiS_S_ii,"a",@progbits
	.sectionflags	@""
	.align	4
.nv.constant0._Z9maskArrayPiS_S_ii:
	.zero		928


//--------------------- SYMBOLS --------------------------

	.type		.nv.reservedSmem.offset0,@object
	.size		.nv.reservedSmem.offset0,0x4
